	.headerflags	@"EF_CUDA_TEXMODE_UNIFIED EF_CUDA_64BIT_ADDRESS EF_CUDA_ACCELERATORS EF_CUDA_SM90 EF_CUDA_VIRTUAL_SM(EF_CUDA_SM90)"
	.elftype	@"ET_EXEC"


//--------------------- .nv.info                  --------------------------
	.section	.nv.info,"",@"SHT_CUDA_INFO"
	.align	4


	//----- nvinfo : EIATTR_REGCOUNT
	.align		4
        /*0000*/ 	.byte	0x04, 0x2f
        /*0002*/ 	.short	(.L_3 - .L_2)
	.align		4
.L_2:
        /*0004*/ 	.word	index@(triton_poi_fused__native_batch_norm_legit_no_training_leaky_relu_9)
        /*0008*/ 	.word	0x0000001c


	//----- nvinfo : EIATTR_MIN_STACK_SIZE
	.align		4
.L_3:
        /*000c*/ 	.byte	0x04, 0x12
        /*000e*/ 	.short	(.L_5 - .L_4)
	.align		4
.L_4:
        /*0010*/ 	.word	index@(triton_poi_fused__native_batch_norm_legit_no_training_leaky_relu_9)
        /*0014*/ 	.word	0x00000000


	//----- nvinfo : EIATTR_FRAME_SIZE
	.align		4
.L_5:
        /*0018*/ 	.byte	0x04, 0x11
        /*001a*/ 	.short	(.L_7 - .L_6)
	.align		4
.L_6:
        /*001c*/ 	.word	index@(triton_poi_fused__native_batch_norm_legit_no_training_leaky_relu_9)
        /*0020*/ 	.word	0x00000000


	//----- nvinfo : EIATTR_MIN_STACK_SIZE
	.align		4
.L_7:
        /*0024*/ 	.byte	0x04, 0x12
        /*0026*/ 	.short	(.L_9 - .L_8)
	.align		4
.L_8:
        /*0028*/ 	.word	index@(triton_poi_fused__native_batch_norm_legit_no_training_leaky_relu_9)
        /*002c*/ 	.word	0x00000000
.L_9:


//--------------------- .nv.info.triton_poi_fused__native_batch_norm_legit_no_training_leaky_relu_9 --------------------------
	.section	.nv.info.triton_poi_fused__native_batch_norm_legit_no_training_leaky_relu_9,"",@"SHT_CUDA_INFO"
	.sectionflags	@""
	.align	4


	//----- nvinfo : EIATTR_CUDA_API_VERSION
	.align		4
        /*0000*/ 	.byte	0x04, 0x37
        /*0002*/ 	.short	(.L_11 - .L_10)
.L_10:
        /*0004*/ 	.word	0x0000007c


	//----- nvinfo : EIATTR_KPARAM_INFO
	.align		4
.L_11:
        /*0008*/ 	.byte	0x04, 0x17
        /*000a*/ 	.short	(.L_13 - .L_12)
.L_12:
        /*000c*/ 	.word	0x00000000
        /*0010*/ 	.short	0x0006
        /*0012*/ 	.short	0x0030
        /*0014*/ 	.byte	0x00, 0xf0, 0x11, 0x00


	//----- nvinfo : EIATTR_KPARAM_INFO
	.align		4
.L_13:
        /*0018*/ 	.byte	0x04, 0x17
        /*001a*/ 	.short	(.L_15 - .L_14)
.L_14:
        /*001c*/ 	.word	0x00000000
        /*0020*/ 	.short	0x0005
        /*0022*/ 	.short	0x0028
        /*0024*/ 	.byte	0x00, 0xf4, 0x21, 0x00


	//----- nvinfo : EIATTR_KPARAM_INFO
	.align		4
.L_15:
        /*0028*/ 	.byte	0x04, 0x17
        /*002a*/ 	.short	(.L_17 - .L_16)
.L_16:
        /*002c*/ 	.word	0x00000000
        /*0030*/ 	.short	0x0004
        /*0032*/ 	.short	0x0020
        /*0034*/ 	.byte	0x00, 0xf4, 0x21, 0x00


	//----- nvinfo : EIATTR_KPARAM_INFO
	.align		4
.L_17:
        /*0038*/ 	.byte	0x04, 0x17
        /*003a*/ 	.short	(.L_19 - .L_18)
.L_18:
        /*003c*/ 	.word	0x00000000
        /*0040*/ 	.short	0x0003
        /*0042*/ 	.short	0x0018
        /*0044*/ 	.byte	0x00, 0xf4, 0x21, 0x00


	//----- nvinfo : EIATTR_KPARAM_INFO
	.align		4
.L_19:
        /*0048*/ 	.byte	0x04, 0x17
        /*004a*/ 	.short	(.L_21 - .L_20)
.L_20:
        /*004c*/ 	.word	0x00000000
        /*0050*/ 	.short	0x0002
        /*0052*/ 	.short	0x0010
        /*0054*/ 	.byte	0x00, 0xf4, 0x21, 0x00


	//----- nvinfo : EIATTR_KPARAM_INFO
	.align		4
.L_21:
        /*0058*/ 	.byte	0x04, 0x17
        /*005a*/ 	.short	(.L_23 - .L_22)
.L_22:
        /*005c*/ 	.word	0x00000000
        /*0060*/ 	.short	0x0001
        /*0062*/ 	.short	0x0008
        /*0064*/ 	.byte	0x00, 0xf4, 0x21, 0x00


	//----- nvinfo : EIATTR_KPARAM_INFO
	.align		4
.L_23:
        /*0068*/ 	.byte	0x04, 0x17
        /*006a*/ 	.short	(.L_25 - .L_24)
.L_24:
        /*006c*/ 	.word	0x00000000
        /*0070*/ 	.short	0x0000
        /*0072*/ 	.short	0x0000
        /*0074*/ 	.byte	0x00, 0xf4, 0x21, 0x00


	//----- nvinfo : EIATTR_SPARSE_MMA_MASK
	.align		4
.L_25:
        /*0078*/ 	.byte	0x03, 0x50
        /*007a*/ 	.short	0x0000


	//----- nvinfo : EIATTR_MAXREG_COUNT
	.align		4
        /*007c*/ 	.byte	0x03, 0x1b
        /*007e*/ 	.short	0x00ff


	//----- nvinfo : EIATTR_EXIT_INSTR_OFFSETS
	.align		4
        /*0080*/ 	.byte	0x04, 0x1c
        /*0082*/ 	.short	(.L_27 - .L_26)


	//   ....[0]....
.L_26:
        /*0084*/ 	.word	0x000005b0


	//----- nvinfo : EIATTR_REQNTID
	.align		4
.L_27:
        /*0088*/ 	.byte	0x04, 0x10
        /*008a*/ 	.short	(.L_29 - .L_28)
.L_28:
        /*008c*/ 	.word	0x00000080
        /*0090*/ 	.word	0x00000001
        /*0094*/ 	.word	0x00000001


	//----- nvinfo : EIATTR_CBANK_PARAM_SIZE
	.align		4
.L_29:
        /*0098*/ 	.byte	0x03, 0x19
        /*009a*/ 	.short	0x0034


	//----- nvinfo : EIATTR_PARAM_CBANK
	.align		4
        /*009c*/ 	.byte	0x04, 0x0a
        /*009e*/ 	.short	(.L_31 - .L_30)
	.align		4
.L_30:
        /*00a0*/ 	.word	index@(.nv.constant0.triton_poi_fused__native_batch_norm_legit_no_training_leaky_relu_9)
        /*00a4*/ 	.short	0x0210
        /*00a6*/ 	.short	0x0034


	//----- nvinfo : EIATTR_SW_WAR
	.align		4
.L_31:
        /*00a8*/ 	.byte	0x04, 0x36
        /*00aa*/ 	.short	(.L_33 - .L_32)
.L_32:
        /*00ac*/ 	.word	0x00000008
.L_33:


//--------------------- .nv.callgraph             --------------------------
	.section	.nv.callgraph,"",@"SHT_CUDA_CALLGRAPH"
	.align	4
	.sectionentsize	8
	.align		4
        /*0000*/ 	.word	0x00000000
	.align		4
        /*0004*/ 	.word	0xffffffff
	.align		4
        /*0008*/ 	.word	0x00000000
	.align		4
        /*000c*/ 	.word	0xfffffffe
	.align		4
        /*0010*/ 	.word	0x00000000
	.align		4
        /*0014*/ 	.word	0xfffffffd
	.align		4
        /*0018*/ 	.word	0x00000000
	.align		4
        /*001c*/ 	.word	0xfffffffc


//--------------------- .nv.constant4             --------------------------
	.section	.nv.constant4,"a",@progbits
	.align	8
	.align		8
.nv.constant4:
        /*0000*/ 	.dword	_$_str
	.align		8
        /*0008*/ 	.dword	_$_str_$_2


//--------------------- .text.triton_poi_fused__native_batch_norm_legit_no_training_leaky_relu_9 --------------------------
	.section	.text.triton_poi_fused__native_batch_norm_legit_no_training_leaky_relu_9,"ax",@progbits
	.align	128
        .global         triton_poi_fused__native_batch_norm_legit_no_training_leaky_relu_9
        .type           triton_poi_fused__native_batch_norm_legit_no_training_leaky_relu_9,@function
        .size           triton_poi_fused__native_batch_norm_legit_no_training_leaky_relu_9,(.L_x_1 - triton_poi_fused__native_batch_norm_legit_no_training_leaky_relu_9)
        .other          triton_poi_fused__native_batch_norm_legit_no_training_leaky_relu_9,@"STO_CUDA_ENTRY STV_DEFAULT"
triton_poi_fused__native_batch_norm_legit_no_training_leaky_relu_9:
.text.triton_poi_fused__native_batch_norm_legit_no_training_leaky_relu_9:
[----:B------:R-:W-:Y:S01]  /*0000*/  LDC R1, c[0x0][0x28] ;  /* 0x00000a00ff017b82 */ /* 0x000fe20000000800 */
[----:B------:R-:W1:Y:S07]  /*0010*/  S2R R0, SR_TID.X ;  /* 0x0000000000007919 */ /* 0x000e6e0000002100 */
[----:B------:R-:W2:Y:S01]  /*0020*/  LDC.64 R4, c[0x0][0x228] ;  /* 0x00008a00ff047b82 */ /* 0x000ea20000000a00 */
[----:B------:R-:W-:Y:S01]  /*0030*/  ULDC.64 UR4, c[0x0][0x208] ;  /* 0x0000820000047ab9 */ /* 0x000fe20000000a00 */
[----:B------:R-:W3:Y:S06]  /*0040*/  S2R R7, SR_CTAID.X ;  /* 0x0000000000077919 */ /* 0x000eec0000002500 */
[----:B------:R-:W4:Y:S08]  /*0050*/  LDC.64 R8, c[0x0][0x218] ;  /* 0x00008600ff087b82 */ /* 0x000f300000000a00 */
[----:B------:R-:W5:Y:S08]  /*0060*/  LDC.64 R12, c[0x0][0x220] ;  /* 0x00008800ff0c7b82 */ /* 0x000f700000000a00 */
[----:B------:R-:W5:Y:S01]  /*0070*/  LDC.64 R20, c[0x0][0x230] ;  /* 0x00008c00ff147b82 */ /* 0x000f620000000a00 */
[----:B-1----:R-:W-:-:S07]  /*0080*/  SHF.L.U32 R0, R0, 0x2, RZ ;  /* 0x0000000200007819 */ /* 0x002fce00000006ff */
[----:B------:R-:W1:Y:S01]  /*0090*/  LDC.64 R16, c[0x0][0x238] ;  /* 0x00008e00ff107b82 */ /* 0x000e620000000a00 */
[----:B---3--:R-:W-:Y:S02]  /*00a0*/  SHF.R.S32.HI R3, RZ, 0x16, R7 ;  /* 0x00000016ff037819 */ /* 0x008fe40000011407 */
[----:B------:R-:W-:Y:S02]  /*00b0*/  LOP3.LUT R0, R0, 0x1fc, RZ, 0xc0, !PT ;  /* 0x000001fc00007812 */ /* 0x000fe400078ec0ff */
[----:B------:R-:W-:Y:S02]  /*00c0*/  SGXT R3, R3, 0x1 ;  /* 0x000000010303781a */ /* 0x000fe40000000200 */
[----:B------:R-:W-:-:S04]  /*00d0*/  LEA R0, R7, R0, 0x9 ;  /* 0x0000000007007211 */ /* 0x000fc800078e48ff */
[----:B------:R-:W-:-:S04]  /*00e0*/  LEA.HI R3, R3, R0, RZ, 0x6 ;  /* 0x0000000003037211 */ /* 0x000fc800078f30ff */
[----:B------:R-:W-:-:S04]  /*00f0*/  LOP3.LUT R3, R3, 0xffffffc0, RZ, 0xc0, !PT ;  /* 0xffffffc003037812 */ /* 0x000fc800078ec0ff */
[----:B------:R-:W-:-:S05]  /*0100*/  IADD3 R2, R0, -R3, RZ ;  /* 0x8000000300027210 */ /* 0x000fca0007ffe0ff */
[----:B--2---:R-:W-:-:S06]  /*0110*/  IMAD.WIDE R4, R2, 0x4, R4 ;  /* 0x0000000402047825 */ /* 0x004fcc00078e0204 */
[----:B------:R-:W2:Y:S01]  /*0120*/  LDG.E.EL.128 R4, desc[UR4][R4.64] ;  /* 0x0000000404047981 */ /* 0x000ea2000c2e1d00 */
[----:B----4-:R-:W-:-:S04]  /*0130*/  IMAD.WIDE R8, R0, 0x4, R8 ;  /* 0x0000000400087825 */ /* 0x010fc800078e0208 */
[C---:B-----5:R-:W-:Y:S02]  /*0140*/  IMAD.WIDE R12, R2.reuse, 0x4, R12 ;  /* 0x00000004020c7825 */ /* 0x060fe400078e020c */
[----:B------:R-:W3:Y:S04]  /*0150*/  LDG.E.128 R8, desc[UR4][R8.64] ;  /* 0x0000000408087981 */ /* 0x000ee8000c1e1d00 */
[----:B------:R-:W3:Y:S01]  /*0160*/  LDG.E.EL.128 R12, desc[UR4][R12.64] ;  /* 0x000000040c0c7981 */ /* 0x000ee2000c2e1d00 */
[----:B0-----:R-:W-:-:S04]  /*0170*/  IMAD.WIDE R20, R2, 0x4, R20 ;  /* 0x0000000402147825 */ /* 0x001fc800078e0214 */
[----:B-1----:R-:W-:Y:S02]  /*0180*/  IMAD.WIDE R16, R2, 0x4, R16 ;  /* 0x0000000402107825 */ /* 0x002fe400078e0210 */
[----:B------:R-:W4:Y:S04]  /*0190*/  LDG.E.EL.128 R20, desc[UR4][R20.64] ;  /* 0x0000000414147981 */ /* 0x000f28000c2e1d00 */
[----:B------:R-:W4:Y:S01]  /*01a0*/  LDG.E.EL.128 R16, desc[UR4][R16.64] ;  /* 0x0000000410107981 */ /* 0x000f22000c2e1d00 */
[----:B------:R-:W-:Y:S01]  /*01b0*/  HFMA2.MMA R3, -RZ, RZ, 1.625, 0 ;  /* 0x3e800000ff037435 */ /* 0x000fe200000001ff */
[----:B--2---:R-:W-:Y:S01]  /*01c0*/  FADD R6, R6, 9.9999997473787516356e-06 ;  /* 0x3727c5ac06067421 */ /* 0x004fe20000000000 */
[----:B------:R-:W-:Y:S01]  /*01d0*/  FADD R7, R7, 9.9999997473787516356e-06 ;  /* 0x3727c5ac07077421 */ /* 0x000fe20000000000 */
[----:B------:R-:W-:Y:S01]  /*01e0*/  FADD R5, R5, 9.9999997473787516356e-06 ;  /* 0x3727c5ac05057421 */ /* 0x000fe20000000000 */
[----:B------:R-:W-:Y:S01]  /*01f0*/  FADD R4, R4, 9.9999997473787516356e-06 ;  /* 0x3727c5ac04047421 */ /* 0x000fe20000000000 */
[----:B------:R-:W0:Y:S01]  /*0200*/  MUFU.SQRT R25, R6 ;  /* 0x0000000600197308 */ /* 0x000e220000002000 */
[----:B---3--:R-:W-:-:S07]  /*0210*/  FADD R8, R8, -R12 ;  /* 0x8000000c08087221 */ /* 0x008fce0000000000 */
[----:B------:R-:W1:Y:S01]  /*0220*/  MUFU.SQRT R2, R5 ;  /* 0x0000000500027308 */ /* 0x000e620000002000 */
[----:B------:R-:W-:Y:S01]  /*0230*/  FADD R9, R9, -R13 ;  /* 0x8000000d09097221 */ /* 0x000fe20000000000 */
[----:B------:R-:W-:Y:S01]  /*0240*/  FADD R10, R10, -R14 ;  /* 0x8000000e0a0a7221 */ /* 0x000fe20000000000 */
[----:B------:R-:W-:Y:S01]  /*0250*/  FADD R14, R11, -R15 ;  /* 0x8000000f0b0e7221 */ /* 0x000fe20000000000 */
[----:B0-----:R-:W-:-:S04]  /*0260*/  FSETP.GT.AND P6, PT, R25, 8.50705917302346158658e+37, PT ;  /* 0x7e8000001900780b */ /* 0x001fc80003fc4000 */
[----:B------:R-:W0:Y:S01]  /*0270*/  MUFU.SQRT R7, R7 ;  /* 0x0000000700077308 */ /* 0x000e220000002000 */
[----:B------:R-:W-:Y:S02]  /*0280*/  FSETP.GEU.AND P3, PT, R25, 1.175494350822287508e-38, PT ;  /* 0x008000001900780b */ /* 0x000fe40003f6e000 */
[----:B-1----:R-:W-:-:S05]  /*0290*/  FSETP.GT.AND P4, PT, R2, 8.50705917302346158658e+37, PT ;  /* 0x7e8000000200780b */ /* 0x002fca0003f84000 */
[----:B------:R1:W2:Y:S01]  /*02a0*/  MUFU.SQRT R24, R4 ;  /* 0x0000000400187308 */ /* 0x0002a20000002000 */
[----:B------:R-:W-:Y:S02]  /*02b0*/  FSETP.GEU.AND P0, PT, R2, 1.175494350822287508e-38, PT ;  /* 0x008000000200780b */ /* 0x000fe40003f0e000 */
[----:B------:R-:W-:Y:S01]  /*02c0*/  FSEL R13, R3, 1, P4 ;  /* 0x3f800000030d7808 */ /* 0x000fe20002000000 */
[----:B------:R-:W-:Y:S01]  /*02d0*/  @P6 FMUL R25, R25, 0.25 ;  /* 0x3e80000019196820 */ /* 0x000fe20000400000 */
[----:B0-----:R-:W-:-:S03]  /*02e0*/  FSETP.GT.AND P5, PT, R7, 8.50705917302346158658e+37, PT ;  /* 0x7e8000000700780b */ /* 0x001fc60003fa4000 */
[----:B------:R-:W-:Y:S01]  /*02f0*/  @!P3 FMUL R25, R25, 16777216 ;  /* 0x4b8000001919b820 */ /* 0x000fe20000400000 */
[----:B------:R-:W-:Y:S02]  /*0300*/  FSETP.GEU.AND P1, PT, R7, 1.175494350822287508e-38, PT ;  /* 0x008000000700780b */ /* 0x000fe40003f2e000 */
[C---:B-1----:R-:W-:Y:S01]  /*0310*/  FSEL R4, R3.reuse, 1, P6 ;  /* 0x3f80000003047808 */ /* 0x042fe20003000000 */
[----:B------:R-:W-:Y:S01]  /*0320*/  @P4 FMUL R2, R2, 0.25 ;  /* 0x3e80000002024820 */ /* 0x000fe20000400000 */
[----:B------:R-:W0:Y:S01]  /*0330*/  MUFU.RCP R5, R25 ;  /* 0x0000001900057308 */ /* 0x000e220000001000 */
[----:B------:R-:W-:Y:S01]  /*0340*/  FSEL R12, R3, 1, P5 ;  /* 0x3f800000030c7808 */ /* 0x000fe20002800000 */
[----:B------:R-:W-:Y:S01]  /*0350*/  @!P0 FMUL R13, R13, 16777216 ;  /* 0x4b8000000d0d8820 */ /* 0x000fe20000400000 */
[----:B--2---:R-:W-:Y:S01]  /*0360*/  FSETP.GT.AND P2, PT, R24, 8.50705917302346158658e+37, PT ;  /* 0x7e8000001800780b */ /* 0x004fe20003f44000 */
[----:B------:R-:W-:Y:S01]  /*0370*/  @!P0 FMUL R2, R2, 16777216 ;  /* 0x4b80000002028820 */ /* 0x000fe20000400000 */
[----:B------:R-:W-:Y:S01]  /*0380*/  FSETP.GEU.AND P6, PT, R24, 1.175494350822287508e-38, PT ;  /* 0x008000001800780b */ /* 0x000fe20003fce000 */
[----:B------:R-:W-:Y:S01]  /*0390*/  @!P3 FMUL R4, R4, 16777216 ;  /* 0x4b8000000404b820 */ /* 0x000fe20000400000 */
[----:B------:R-:W-:Y:S01]  /*03a0*/  @P5 FMUL R7, R7, 0.25 ;  /* 0x3e80000007075820 */ /* 0x000fe20000400000 */
[----:B------:R-:W-:Y:S01]  /*03b0*/  FSEL R3, R3, 1, P2 ;  /* 0x3f80000003037808 */ /* 0x000fe20001000000 */
[----:B------:R-:W-:Y:S01]  /*03c0*/  @!P1 FMUL R12, R12, 16777216 ;  /* 0x4b8000000c0c9820 */ /* 0x000fe20000400000 */
[----:B------:R-:W1:Y:S01]  /*03d0*/  MUFU.RCP R2, R2 ;  /* 0x0000000200027308 */ /* 0x000e620000001000 */
[----:B------:R-:W-:Y:S01]  /*03e0*/  @!P1 FMUL R7, R7, 16777216 ;  /* 0x4b80000007079820 */ /* 0x000fe20000400000 */
[----:B0-----:R-:W-:-:S04]  /*03f0*/  FMUL R11, R5, R4 ;  /* 0x00000004050b7220 */ /* 0x001fc80000400000 */
[----:B------:R-:W-:Y:S01]  /*0400*/  @P2 FMUL R24, R24, 0.25 ;  /* 0x3e80000018182820 */ /* 0x000fe20000400000 */
[----:B------:R-:W0:Y:S01]  /*0410*/  LDC.64 R4, c[0x0][0x210] ;  /* 0x00008400ff047b82 */ /* 0x000e220000000a00 */
[----:B------:R-:W2:Y:S01]  /*0420*/  MUFU.RCP R7, R7 ;  /* 0x0000000700077308 */ /* 0x000ea20000001000 */
[----:B------:R-:W-:Y:S01]  /*0430*/  @!P6 FMUL R3, R3, 16777216 ;  /* 0x4b8000000303e820 */ /* 0x000fe20000400000 */
[----:B------:R-:W-:Y:S01]  /*0440*/  @!P6 FMUL R24, R24, 16777216 ;  /* 0x4b8000001818e820 */ /* 0x000fe20000400000 */
[----:B------:R-:W-:Y:S01]  /*0450*/  FMUL R11, R11, R10 ;  /* 0x0000000a0b0b7220 */ /* 0x000fe20000400000 */
[----:B-1----:R-:W-:-:S04]  /*0460*/  FMUL R2, R2, R13 ;  /* 0x0000000d02027220 */ /* 0x002fc80000400000 */
[----:B------:R-:W1:Y:S01]  /*0470*/  MUFU.RCP R6, R24 ;  /* 0x0000001800067308 */ /* 0x000e620000001000 */
[----:B----4-:R-:W-:Y:S01]  /*0480*/  FFMA R18, R22, R11, R18 ;  /* 0x0000000b16127223 */ /* 0x010fe20000000012 */
[----:B------:R-:W-:-:S04]  /*0490*/  FMUL R2, R2, R9 ;  /* 0x0000000902027220 */ /* 0x000fc80000400000 */
[----:B------:R-:W-:Y:S01]  /*04a0*/  FSETP.GT.AND P1, PT, R18, RZ, PT ;  /* 0x000000ff1200720b */ /* 0x000fe20003f24000 */
[----:B--2---:R-:W-:Y:S01]  /*04b0*/  FMUL R7, R7, R12 ;  /* 0x0000000c07077220 */ /* 0x004fe20000400000 */
[----:B------:R-:W-:-:S03]  /*04c0*/  FFMA R17, R21, R2, R17 ;  /* 0x0000000215117223 */ /* 0x000fc60000000011 */
[----:B------:R-:W-:Y:S02]  /*04d0*/  FMUL R14, R7, R14 ;  /* 0x0000000e070e7220 */ /* 0x000fe40000400000 */
[----:B------:R-:W-:Y:S01]  /*04e0*/  FSETP.GT.AND P2, PT, R17, RZ, PT ;  /* 0x000000ff1100720b */ /* 0x000fe20003f44000 */
[----:B-1----:R-:W-:Y:S01]  /*04f0*/  FMUL R3, R6, R3 ;  /* 0x0000000306037220 */ /* 0x002fe20000400000 */
[----:B------:R-:W-:Y:S01]  /*0500*/  FFMA R19, R23, R14, R19 ;  /* 0x0000000e17137223 */ /* 0x000fe20000000013 */
[----:B0-----:R-:W-:-:S04]  /*0510*/  IMAD.WIDE R4, R0, 0x4, R4 ;  /* 0x0000000400047825 */ /* 0x001fc800078e0204 */
[----:B------:R-:W-:Y:S01]  /*0520*/  FMUL R3, R3, R8 ;  /* 0x0000000803037220 */ /* 0x000fe20000400000 */
[----:B------:R-:W-:Y:S01]  /*0530*/  @!P1 FMUL R18, R18, 0.10000000149011611938 ;  /* 0x3dcccccd12129820 */ /* 0x000fe20000400000 */
[----:B------:R-:W-:Y:S02]  /*0540*/  FSETP.GT.AND P0, PT, R19, RZ, PT ;  /* 0x000000ff1300720b */ /* 0x000fe40003f04000 */
[----:B------:R-:W-:Y:S02]  /*0550*/  FFMA R16, R20, R3, R16 ;  /* 0x0000000314107223 */ /* 0x000fe40000000010 */
[----:B------:R-:W-:-:S03]  /*0560*/  @!P2 FMUL R17, R17, 0.10000000149011611938 ;  /* 0x3dcccccd1111a820 */ /* 0x000fc60000400000 */
[----:B------:R-:W-:-:S06]  /*0570*/  FSETP.GT.AND P3, PT, R16, RZ, PT ;  /* 0x000000ff1000720b */ /* 0x000fcc0003f64000 */
[----:B------:R-:W-:-:S07]  /*0580*/  @!P0 FMUL R19, R19, 0.10000000149011611938 ;  /* 0x3dcccccd13138820 */ /* 0x000fce0000400000 */
[----:B------:R-:W-:-:S05]  /*0590*/  @!P3 FMUL R16, R16, 0.10000000149011611938 ;  /* 0x3dcccccd1010b820 */ /* 0x000fca0000400000 */
[----:B------:R-:W-:Y:S01]  /*05a0*/  STG.E.128 desc[UR4][R4.64], R16 ;  /* 0x0000001004007986 */ /* 0x000fe2000c101d04 */
[----:B------:R-:W-:Y:S05]  /*05b0*/  EXIT ;  /* 0x000000000000794d */ /* 0x000fea0003800000 */
.L_x_0:
[----:B------:R-:W-:-:S00]  /*05c0*/  BRA `(.L_x_0) ;  /* 0xfffffffc00fc7947 */ /* 0x000fc0000383ffff */
[----:B------:R-:W-:-:S00]  /*05d0*/  NOP ;  /* 0x0000000000007918 */ /* 0x000fc00000000000 */
        /* <DEDUP_REMOVED lines=10> */
.L_x_1:


//--------------------- .nv.global.init           --------------------------
	.section	.nv.global.init,"aw",@progbits
.nv.global.init:
	.type		_$_str,@object
	.size		_$_str,(_$_str_$_2 - _$_str)
_$_str:
        /*0000*/ 	.byte	0x5f, 0x5f, 0x43, 0x55, 0x44, 0x41, 0x5f, 0x46, 0x54, 0x5a, 0x00
	.type		_$_str_$_2,@object
	.size		_$_str_$_2,(.L_1 - _$_str_$_2)
_$_str_$_2:
        /*000b*/ 	.byte	0x5f, 0x5f, 0x43, 0x55, 0x44, 0x41, 0x5f, 0x50, 0x52, 0x45, 0x43, 0x5f, 0x53, 0x51, 0x52, 0x54
        /*001b*/ 	.byte	0x00
.L_1:


//--------------------- .nv.constant0.triton_poi_fused__native_batch_norm_legit_no_training_leaky_relu_9 --------------------------
	.section	.nv.constant0.triton_poi_fused__native_batch_norm_legit_no_training_leaky_relu_9,"a",@progbits
	.sectionflags	@""
	.align	4
.nv.constant0.triton_poi_fused__native_batch_norm_legit_no_training_leaky_relu_9:
	.zero		580
